//
// Generated by NVIDIA NVVM Compiler
//
// Compiler Build ID: CL-36424714
// Cuda compilation tools, release 13.0, V13.0.88
// Based on NVVM 20.0.0
//

.version 9.0
.target sm_100
.address_size 64

	// .globl	_Z4add3PfS_Pi

.visible .entry _Z4add3PfS_Pi(
	.param .u64 .ptr .align 1 _Z4add3PfS_Pi_param_0,
	.param .u64 .ptr .align 1 _Z4add3PfS_Pi_param_1,
	.param .u64 .ptr .align 1 _Z4add3PfS_Pi_param_2
)
{
	.reg .b32 	%r<2>;
	.reg .b32 	%f<4>;
	.reg .b64 	%rd<8>;

	ld.param.u64 	%rd1, [_Z4add3PfS_Pi_param_0];
	ld.param.u64 	%rd2, [_Z4add3PfS_Pi_param_1];
	cvta.to.global.u64 	%rd3, %rd1;
	cvta.to.global.u64 	%rd4, %rd2;
	mov.u32 	%r1, %tid.x;
	mul.wide.u32 	%rd5, %r1, 4;
	add.s64 	%rd6, %rd4, %rd5;
	ld.global.f32 	%f1, [%rd6];
	add.s64 	%rd7, %rd3, %rd5;
	ld.global.f32 	%f2, [%rd7];
	add.f32 	%f3, %f1, %f2;
	st.global.f32 	[%rd7], %f3;
	ret;

}
	// .globl	_Z4sub3PfS_Pi
.visible .entry _Z4sub3PfS_Pi(
	.param .u64 .ptr .align 1 _Z4sub3PfS_Pi_param_0,
	.param .u64 .ptr .align 1 _Z4sub3PfS_Pi_param_1,
	.param .u64 .ptr .align 1 _Z4sub3PfS_Pi_param_2
)
{
	.reg .b32 	%r<2>;
	.reg .b32 	%f<5>;
	.reg .b64 	%rd<8>;

	ld.param.u64 	%rd1, [_Z4sub3PfS_Pi_param_0];
	ld.param.u64 	%rd2, [_Z4sub3PfS_Pi_param_1];
	cvta.to.global.u64 	%rd3, %rd1;
	cvta.to.global.u64 	%rd4, %rd2;
	mov.u32 	%r1, %tid.x;
	mul.wide.u32 	%rd5, %r1, 4;
	add.s64 	%rd6, %rd4, %rd5;
	ld.global.f32 	%f1, [%rd6];
	add.f32 	%f2, %f1, 0f3F800000;
	add.s64 	%rd7, %rd3, %rd5;
	ld.global.f32 	%f3, [%rd7];
	add.f32 	%f4, %f3, %f2;
	st.global.f32 	[%rd7], %f4;
	ret;

}


// ===== COMPILED SASS (sm_100) =====

	.target	sm_100

	.elftype	@"ET_EXEC"


//--------------------- .note.nv.tkinfo           --------------------------
	.section	.note.nv.tkinfo,"",@"SHT_NOTE"
	.sectionflags	@"SHF_NOTE_NV_TKINFO"
	.tkinfo
        /*0018*/ 	.word	0x00000002
        /*0030*/ 	.string	""
        /*0030*/ 	.string	"ptxas"
        /*0030*/ 	.string	"Cuda compilation tools, release 13.0, V13.0.88"
        /*0030*/ 	.string	"Build cuda_13.0.r13.0/compiler.36424714_0"
        /*0030*/ 	.string	"-arch sm_100 -m 64 "



//--------------------- .note.nv.cuinfo           --------------------------
	.section	.note.nv.cuinfo,"",@"SHT_NOTE"
	.sectionflags	@"SHF_NOTE_NV_CUINFO"
        /*0018*/ 	.short	0x0002
        /*001a*/ 	.short	0x0064
        /*001c*/ 	.short	0x0082
	.zero		2


//--------------------- .nv.info                  --------------------------
	.section	.nv.info,"",@"SHT_CUDA_INFO"
	.align	4


	//----- nvinfo : EIATTR_REGCOUNT
	.align		4
        /*0000*/ 	.byte	0x04, 0x2f
        /*0002*/ 	.short	(.L_1 - .L_0)
	.align		4
.L_0:
        /*0004*/ 	.word	index@(_Z4add3PfS_Pi)
        /*0008*/ 	.word	0x0000000a


	//----- nvinfo : EIATTR_FRAME_SIZE
	.align		4
.L_1:
        /*000c*/ 	.byte	0x04, 0x11
        /*000e*/ 	.short	(.L_3 - .L_2)
	.align		4
.L_2:
        /*0010*/ 	.word	index@(_Z4add3PfS_Pi)
        /*0014*/ 	.word	0x00000000


	//----- nvinfo : EIATTR_REGCOUNT
	.align		4
.L_3:
        /*0018*/ 	.byte	0x04, 0x2f
        /*001a*/ 	.short	(.L_5 - .L_4)
	.align		4
.L_4:
        /*001c*/ 	.word	index@(_Z4sub3PfS_Pi)
        /*0020*/ 	.word	0x0000000a


	//----- nvinfo : EIATTR_FRAME_SIZE
	.align		4
.L_5:
        /*0024*/ 	.byte	0x04, 0x11
        /*0026*/ 	.short	(.L_7 - .L_6)
	.align		4
.L_6:
        /*0028*/ 	.word	index@(_Z4sub3PfS_Pi)
        /*002c*/ 	.word	0x00000000


	//----- nvinfo : EIATTR_MIN_STACK_SIZE
	.align		4
.L_7:
        /*0030*/ 	.byte	0x04, 0x12
        /*0032*/ 	.short	(.L_9 - .L_8)
	.align		4
.L_8:
        /*0034*/ 	.word	index@(_Z4sub3PfS_Pi)
        /*0038*/ 	.word	0x00000000


	//----- nvinfo : EIATTR_MIN_STACK_SIZE
	.align		4
.L_9:
        /*003c*/ 	.byte	0x04, 0x12
        /*003e*/ 	.short	(.L_11 - .L_10)
	.align		4
.L_10:
        /*0040*/ 	.word	index@(_Z4add3PfS_Pi)
        /*0044*/ 	.word	0x00000000
.L_11:


//--------------------- .nv.compat                --------------------------
	.section	.nv.compat,"",@"SHT_CUDA_COMPAT_INFO"
	.align	4
        /*0000*/ 	.byte	0x02, 0x09, 0x00, 0x00, 0x02, 0x02, 0x01, 0x00, 0x02, 0x05, 0x05, 0x00, 0x03, 0x07, 0x01, 0x01
        /*0010*/ 	.byte	0x02, 0x03, 0x00, 0x00, 0x02, 0x06, 0x01, 0x00, 0x04, 0x0b, 0x08, 0x00, 0x09, 0x00, 0x00, 0x00
        /*0020*/ 	.byte	0x00, 0x00, 0x00, 0x00


//--------------------- .nv.info._Z4sub3PfS_Pi    --------------------------
	.section	.nv.info._Z4sub3PfS_Pi,"",@"SHT_CUDA_INFO"
	.sectionflags	@""
	.align	4


	//----- nvinfo : EIATTR_CUDA_API_VERSION
	.align		4
        /*0000*/ 	.byte	0x04, 0x37
        /*0002*/ 	.short	(.L_13 - .L_12)
.L_12:
        /*0004*/ 	.word	0x00000082


	//----- nvinfo : EIATTR_KPARAM_INFO
	.align		4
.L_13:
        /*0008*/ 	.byte	0x04, 0x17
        /*000a*/ 	.short	(.L_15 - .L_14)
.L_14:
        /*000c*/ 	.word	0x00000000
        /*0010*/ 	.short	0x0002
        /*0012*/ 	.short	0x0010
        /*0014*/ 	.byte	0x00, 0xf5, 0x21, 0x00


	//----- nvinfo : EIATTR_KPARAM_INFO
	.align		4
.L_15:
        /*0018*/ 	.byte	0x04, 0x17
        /*001a*/ 	.short	(.L_17 - .L_16)
.L_16:
        /*001c*/ 	.word	0x00000000
        /*0020*/ 	.short	0x0001
        /*0022*/ 	.short	0x0008
        /*0024*/ 	.byte	0x00, 0xf5, 0x21, 0x00


	//----- nvinfo : EIATTR_KPARAM_INFO
	.align		4
.L_17:
        /*0028*/ 	.byte	0x04, 0x17
        /*002a*/ 	.short	(.L_19 - .L_18)
.L_18:
        /*002c*/ 	.word	0x00000000
        /*0030*/ 	.short	0x0000
        /*0032*/ 	.short	0x0000
        /*0034*/ 	.byte	0x00, 0xf5, 0x21, 0x00


	//----- nvinfo : EIATTR_SPARSE_MMA_MASK
	.align		4
.L_19:
        /*0038*/ 	.byte	0x03, 0x50
        /*003a*/ 	.short	0x0000


	//----- nvinfo : EIATTR_MAXREG_COUNT
	.align		4
        /*003c*/ 	.byte	0x03, 0x1b
        /*003e*/ 	.short	0x00ff


	//----- nvinfo : EIATTR_MERCURY_ISA_VERSION
	.align		4
        /*0040*/ 	.byte	0x03, 0x5f
        /*0042*/ 	.short	0x0101


	//----- nvinfo : EIATTR_VRC_CTA_INIT_COUNT
	.align		4
        /*0044*/ 	.byte	0x02, 0x4a
	.zero		1
	.zero		1


	//----- nvinfo : EIATTR_EXIT_INSTR_OFFSETS
	.align		4
        /*0048*/ 	.byte	0x04, 0x1c
        /*004a*/ 	.short	(.L_21 - .L_20)


	//   ....[0]....
.L_20:
        /*004c*/ 	.word	0x000000c0


	//----- nvinfo : EIATTR_CBANK_PARAM_SIZE
	.align		4
.L_21:
        /*0050*/ 	.byte	0x03, 0x19
        /*0052*/ 	.short	0x0018


	//----- nvinfo : EIATTR_PARAM_CBANK
	.align		4
        /*0054*/ 	.byte	0x04, 0x0a
        /*0056*/ 	.short	(.L_23 - .L_22)
	.align		4
.L_22:
        /*0058*/ 	.word	index@(.nv.constant0._Z4sub3PfS_Pi)
        /*005c*/ 	.short	0x0380
        /*005e*/ 	.short	0x0018


	//----- nvinfo : EIATTR_SW_WAR
	.align		4
.L_23:
        /*0060*/ 	.byte	0x04, 0x36
        /*0062*/ 	.short	(.L_25 - .L_24)
.L_24:
        /*0064*/ 	.word	0x00000008
.L_25:


//--------------------- .nv.info._Z4add3PfS_Pi    --------------------------
	.section	.nv.info._Z4add3PfS_Pi,"",@"SHT_CUDA_INFO"
	.sectionflags	@""
	.align	4


	//----- nvinfo : EIATTR_CUDA_API_VERSION
	.align		4
        /*0000*/ 	.byte	0x04, 0x37
        /*0002*/ 	.short	(.L_27 - .L_26)
.L_26:
        /*0004*/ 	.word	0x00000082


	//----- nvinfo : EIATTR_KPARAM_INFO
	.align		4
.L_27:
        /*0008*/ 	.byte	0x04, 0x17
        /*000a*/ 	.short	(.L_29 - .L_28)
.L_28:
        /*000c*/ 	.word	0x00000000
        /*0010*/ 	.short	0x0002
        /*0012*/ 	.short	0x0010
        /*0014*/ 	.byte	0x00, 0xf5, 0x21, 0x00


	//----- nvinfo : EIATTR_KPARAM_INFO
	.align		4
.L_29:
        /*0018*/ 	.byte	0x04, 0x17
        /*001a*/ 	.short	(.L_31 - .L_30)
.L_30:
        /*001c*/ 	.word	0x00000000
        /*0020*/ 	.short	0x0001
        /*0022*/ 	.short	0x0008
        /*0024*/ 	.byte	0x00, 0xf5, 0x21, 0x00


	//----- nvinfo : EIATTR_KPARAM_INFO
	.align		4
.L_31:
        /*0028*/ 	.byte	0x04, 0x17
        /*002a*/ 	.short	(.L_33 - .L_32)
.L_32:
        /*002c*/ 	.word	0x00000000
        /*0030*/ 	.short	0x0000
        /*0032*/ 	.short	0x0000
        /*0034*/ 	.byte	0x00, 0xf5, 0x21, 0x00


	//----- nvinfo : EIATTR_SPARSE_MMA_MASK
	.align		4
.L_33:
        /*0038*/ 	.byte	0x03, 0x50
        /*003a*/ 	.short	0x0000


	//----- nvinfo : EIATTR_MAXREG_COUNT
	.align		4
        /*003c*/ 	.byte	0x03, 0x1b
        /*003e*/ 	.short	0x00ff


	//----- nvinfo : EIATTR_MERCURY_ISA_VERSION
	.align		4
        /*0040*/ 	.byte	0x03, 0x5f
        /*0042*/ 	.short	0x0101


	//----- nvinfo : EIATTR_VRC_CTA_INIT_COUNT
	.align		4
        /*0044*/ 	.byte	0x02, 0x4a
	.zero		1
	.zero		1


	//----- nvinfo : EIATTR_EXIT_INSTR_OFFSETS
	.align		4
        /*0048*/ 	.byte	0x04, 0x1c
        /*004a*/ 	.short	(.L_35 - .L_34)


	//   ....[0]....
.L_34:
        /*004c*/ 	.word	0x000000b0


	//----- nvinfo : EIATTR_CBANK_PARAM_SIZE
	.align		4
.L_35:
        /*0050*/ 	.byte	0x03, 0x19
        /*0052*/ 	.short	0x0018


	//----- nvinfo : EIATTR_PARAM_CBANK
	.align		4
        /*0054*/ 	.byte	0x04, 0x0a
        /*0056*/ 	.short	(.L_37 - .L_36)
	.align		4
.L_36:
        /*0058*/ 	.word	index@(.nv.constant0._Z4add3PfS_Pi)
        /*005c*/ 	.short	0x0380
        /*005e*/ 	.short	0x0018


	//----- nvinfo : EIATTR_SW_WAR
	.align		4
.L_37:
        /*0060*/ 	.byte	0x04, 0x36
        /*0062*/ 	.short	(.L_39 - .L_38)
.L_38:
        /*0064*/ 	.word	0x00000008
.L_39:


//--------------------- .nv.callgraph             --------------------------
	.section	.nv.callgraph,"",@"SHT_CUDA_CALLGRAPH"
	.align	4
	.sectionentsize	8
	.align		4
        /*0000*/ 	.word	0x00000000
	.align		4
        /*0004*/ 	.word	0xffffffff
	.align		4
        /*0008*/ 	.word	0x00000000
	.align		4
        /*000c*/ 	.word	0xfffffffe
	.align		4
        /*0010*/ 	.word	0x00000000
	.align		4
        /*0014*/ 	.word	0xfffffffd
	.align		4
        /*0018*/ 	.word	0x00000000
	.align		4
        /*001c*/ 	.word	0xfffffffc


//--------------------- .text._Z4sub3PfS_Pi       --------------------------
	.section	.text._Z4sub3PfS_Pi,"ax",@progbits
	.align	128
        .global         _Z4sub3PfS_Pi
        .type           _Z4sub3PfS_Pi,@function
        .size           _Z4sub3PfS_Pi,(.L_x_2 - _Z4sub3PfS_Pi)
        .other          _Z4sub3PfS_Pi,@"STO_CUDA_ENTRY STV_DEFAULT"
_Z4sub3PfS_Pi:
.text._Z4sub3PfS_Pi:
[----:B------:R-:W-:Y:S01]  /*0000*/  LDC R1, c[0x0][0x37c] ;  /* 0x0000df00ff017b82 */ /* 0x000fe20000000800 */
[----:B------:R-:W0:Y:S07]  /*0010*/  S2R R7, SR_TID.X ;  /* 0x0000000000077919 */ /* 0x000e2e0000002100 */
[----:B------:R-:W0:Y:S01]  /*0020*/  LDC.64 R2, c[0x0][0x388] ;  /* 0x0000e200ff027b82 */ /* 0x000e220000000a00 */
[----:B------:R-:W1:Y:S07]  /*0030*/  LDCU.64 UR4, c[0x0][0x358] ;  /* 0x00006b00ff0477ac */ /* 0x000e6e0008000a00 */
[----:B------:R-:W2:Y:S01]  /*0040*/  LDC.64 R4, c[0x0][0x380] ;  /* 0x0000e000ff047b82 */ /* 0x000ea20000000a00 */
[----:B0-----:R-:W-:-:S04]  /*0050*/  IMAD.WIDE.U32 R2, R7, 0x4, R2 ;  /* 0x0000000407027825 */ /* 0x001fc800078e0002 */
[----:B--2---:R-:W-:Y:S02]  /*0060*/  IMAD.WIDE.U32 R4, R7, 0x4, R4 ;  /* 0x0000000407047825 */ /* 0x004fe400078e0004 */
[----:B-1----:R-:W2:Y:S04]  /*0070*/  LDG.E R2, desc[UR4][R2.64] ;  /* 0x0000000402027981 */ /* 0x002ea8000c1e1900 */
[----:B------:R-:W3:Y:S01]  /*0080*/  LDG.E R7, desc[UR4][R4.64] ;  /* 0x0000000404077981 */ /* 0x000ee2000c1e1900 */
[----:B--2---:R-:W-:-:S04]  /*0090*/  FADD R0, R2, 1 ;  /* 0x3f80000002007421 */ /* 0x004fc80000000000 */
[----:B---3--:R-:W-:-:S05]  /*00a0*/  FADD R7, R0, R7 ;  /* 0x0000000700077221 */ /* 0x008fca0000000000 */
[----:B------:R-:W-:Y:S01]  /*00b0*/  STG.E desc[UR4][R4.64], R7 ;  /* 0x0000000704007986 */ /* 0x000fe2000c101904 */
[----:B------:R-:W-:Y:S05]  /*00c0*/  EXIT ;  /* 0x000000000000794d */ /* 0x000fea0003800000 */
.L_x_0:
[----:B------:R-:W-:-:S00]  /*00d0*/  BRA `(.L_x_0) ;  /* 0xfffffffc00fc7947 */ /* 0x000fc0000383ffff */
[----:B------:R-:W-:-:S00]  /*00e0*/  NOP ;  /* 0x0000000000007918 */ /* 0x000fc00000000000 */
        /* <DEDUP_REMOVED lines=9> */
.L_x_2:


//--------------------- .text._Z4add3PfS_Pi       --------------------------
	.section	.text._Z4add3PfS_Pi,"ax",@progbits
	.align	128
        .global         _Z4add3PfS_Pi
        .type           _Z4add3PfS_Pi,@function
        .size           _Z4add3PfS_Pi,(.L_x_3 - _Z4add3PfS_Pi)
        .other          _Z4add3PfS_Pi,@"STO_CUDA_ENTRY STV_DEFAULT"
_Z4add3PfS_Pi:
.text._Z4add3PfS_Pi:
        /* <DEDUP_REMOVED lines=8> */
[----:B------:R-:W2:Y:S02]  /*0080*/  LDG.E R7, desc[UR4][R4.64] ;  /* 0x0000000404077981 */ /* 0x000ea4000c1e1900 */
[----:B--2---:R-:W-:-:S05]  /*0090*/  FADD R7, R2, R7 ;  /* 0x0000000702077221 */ /* 0x004fca0000000000 */
[----:B------:R-:W-:Y:S01]  /*00a0*/  STG.E desc[UR4][R4.64], R7 ;  /* 0x0000000704007986 */ /* 0x000fe2000c101904 */
[----:B------:R-:W-:Y:S05]  /*00b0*/  EXIT ;  /* 0x000000000000794d */ /* 0x000fea0003800000 */
.L_x_1:
        /* <DEDUP_REMOVED lines=12> */
.L_x_3:


//--------------------- .nv.shared.reserved.0     --------------------------
	.section	.nv.shared.reserved.0,"aw",@nobits
	.weak		__nv_reservedSMEM_offset_0_alias
	.size		__nv_reservedSMEM_offset_0_alias, 0, 64
	.other		__nv_reservedSMEM_offset_0_alias,@"STO_CUDA_RESERVED_SHARED STV_DEFAULT"
__nv_reservedSMEM_offset_0_alias:
	.zero		0
	.zero		64


//--------------------- .nv.constant0._Z4sub3PfS_Pi --------------------------
	.section	.nv.constant0._Z4sub3PfS_Pi,"a",@progbits
	.sectionflags	@""
	.align	4
.nv.constant0._Z4sub3PfS_Pi:
	.zero		920


//--------------------- .nv.constant0._Z4add3PfS_Pi --------------------------
	.section	.nv.constant0._Z4add3PfS_Pi,"a",@progbits
	.sectionflags	@""
	.align	4
.nv.constant0._Z4add3PfS_Pi:
	.zero		920


//--------------------- SYMBOLS --------------------------

	.type		.nv.reservedSmem.offset0,@object
	.size		.nv.reservedSmem.offset0,0x4
